//
// Generated by NVIDIA NVVM Compiler
//
// Compiler Build ID: CL-36424714
// Cuda compilation tools, release 13.0, V13.0.88
// Based on NVVM 20.0.0
//

.version 9.0
.target sm_100
.address_size 64

	// .globl	_Z16histogram_kernelPjS_jj
// _ZZ16histogram_kernelPjS_jjE11shared_bins has been demoted

.visible .entry _Z16histogram_kernelPjS_jj(
	.param .u64 .ptr .align 1 _Z16histogram_kernelPjS_jj_param_0,
	.param .u64 .ptr .align 1 _Z16histogram_kernelPjS_jj_param_1,
	.param .u32 _Z16histogram_kernelPjS_jj_param_2,
	.param .u32 _Z16histogram_kernelPjS_jj_param_3
)
{
	.reg .pred 	%p<6>;
	.reg .b32 	%r<27>;
	.reg .b64 	%rd<9>;
	// demoted variable
	.shared .align 4 .b8 _ZZ16histogram_kernelPjS_jjE11shared_bins[16384];
	ld.param.u64 	%rd2, [_Z16histogram_kernelPjS_jj_param_0];
	ld.param.u64 	%rd3, [_Z16histogram_kernelPjS_jj_param_1];
	ld.param.u32 	%r8, [_Z16histogram_kernelPjS_jj_param_2];
	ld.param.u32 	%r9, [_Z16histogram_kernelPjS_jj_param_3];
	mov.u32 	%r1, %ntid.x;
	mov.u32 	%r10, %ctaid.x;
	mov.u32 	%r26, %tid.x;
	mad.lo.s32 	%r3, %r1, %r10, %r26;
	setp.ge.u32 	%p1, %r26, %r9;
	@%p1 bra 	$L__BB0_3;
	mov.u32 	%r12, _ZZ16histogram_kernelPjS_jjE11shared_bins;
	mov.u32 	%r25, %r26;
$L__BB0_2:
	shl.b32 	%r11, %r25, 2;
	add.s32 	%r13, %r12, %r11;
	mov.b32 	%r14, 0;
	st.shared.u32 	[%r13], %r14;
	add.s32 	%r25, %r25, %r1;
	setp.lt.u32 	%p2, %r25, %r9;
	@%p2 bra 	$L__BB0_2;
$L__BB0_3:
	bar.sync 	0;
	setp.ge.u32 	%p3, %r3, %r8;
	@%p3 bra 	$L__BB0_5;
	cvta.to.global.u64 	%rd4, %rd2;
	mul.wide.s32 	%rd5, %r3, 4;
	add.s64 	%rd6, %rd4, %rd5;
	ld.global.u32 	%r15, [%rd6];
	shl.b32 	%r16, %r15, 2;
	mov.u32 	%r17, _ZZ16histogram_kernelPjS_jjE11shared_bins;
	add.s32 	%r18, %r17, %r16;
	atom.shared.add.u32 	%r19, [%r18], 1;
$L__BB0_5:
	setp.ge.u32 	%p4, %r26, %r9;
	bar.sync 	0;
	@%p4 bra 	$L__BB0_8;
	cvta.to.global.u64 	%rd1, %rd3;
	mov.u32 	%r21, _ZZ16histogram_kernelPjS_jjE11shared_bins;
$L__BB0_7:
	mul.wide.s32 	%rd7, %r26, 4;
	add.s64 	%rd8, %rd1, %rd7;
	shl.b32 	%r20, %r26, 2;
	add.s32 	%r22, %r21, %r20;
	ld.shared.u32 	%r23, [%r22];
	atom.global.add.u32 	%r24, [%rd8], %r23;
	add.s32 	%r26, %r26, %r1;
	setp.lt.u32 	%p5, %r26, %r9;
	@%p5 bra 	$L__BB0_7;
$L__BB0_8:
	ret;

}
	// .globl	_Z14convert_kernelPjj
.visible .entry _Z14convert_kernelPjj(
	.param .u64 .ptr .align 1 _Z14convert_kernelPjj_param_0,
	.param .u32 _Z14convert_kernelPjj_param_1
)
{
	.reg .pred 	%p<3>;
	.reg .b32 	%r<8>;
	.reg .b64 	%rd<5>;

	ld.param.u64 	%rd2, [_Z14convert_kernelPjj_param_0];
	ld.param.u32 	%r2, [_Z14convert_kernelPjj_param_1];
	mov.u32 	%r3, %ntid.x;
	mov.u32 	%r4, %ctaid.x;
	mov.u32 	%r5, %tid.x;
	mad.lo.s32 	%r1, %r3, %r4, %r5;
	setp.ge.u32 	%p1, %r1, %r2;
	@%p1 bra 	$L__BB1_3;
	cvta.to.global.u64 	%rd3, %rd2;
	mul.wide.s32 	%rd4, %r1, 4;
	add.s64 	%rd1, %rd3, %rd4;
	ld.global.u32 	%r6, [%rd1];
	setp.lt.u32 	%p2, %r6, 128;
	@%p2 bra 	$L__BB1_3;
	mov.b32 	%r7, 127;
	st.global.u32 	[%rd1], %r7;
$L__BB1_3:
	ret;

}


// ===== COMPILED SASS (sm_100) =====

	.target	sm_100

	.elftype	@"ET_EXEC"


//--------------------- .note.nv.tkinfo           --------------------------
	.section	.note.nv.tkinfo,"",@"SHT_NOTE"
	.sectionflags	@"SHF_NOTE_NV_TKINFO"
	.tkinfo
        /*0018*/ 	.word	0x00000002
        /*0030*/ 	.string	""
        /*0030*/ 	.string	"ptxas"
        /*0030*/ 	.string	"Cuda compilation tools, release 13.0, V13.0.88"
        /*0030*/ 	.string	"Build cuda_13.0.r13.0/compiler.36424714_0"
        /*0030*/ 	.string	"-arch sm_100 -m 64 "



//--------------------- .note.nv.cuinfo           --------------------------
	.section	.note.nv.cuinfo,"",@"SHT_NOTE"
	.sectionflags	@"SHF_NOTE_NV_CUINFO"
        /*0018*/ 	.short	0x0002
        /*001a*/ 	.short	0x0064
        /*001c*/ 	.short	0x0082
	.zero		2


//--------------------- .nv.info                  --------------------------
	.section	.nv.info,"",@"SHT_CUDA_INFO"
	.align	4


	//----- nvinfo : EIATTR_REGCOUNT
	.align		4
        /*0000*/ 	.byte	0x04, 0x2f
        /*0002*/ 	.short	(.L_1 - .L_0)
	.align		4
.L_0:
        /*0004*/ 	.word	index@(_Z16histogram_kernelPjS_jj)
        /*0008*/ 	.word	0x0000000c


	//----- nvinfo : EIATTR_FRAME_SIZE
	.align		4
.L_1:
        /*000c*/ 	.byte	0x04, 0x11
        /*000e*/ 	.short	(.L_3 - .L_2)
	.align		4
.L_2:
        /*0010*/ 	.word	index@(_Z16histogram_kernelPjS_jj)
        /*0014*/ 	.word	0x00000000


	//----- nvinfo : EIATTR_REGCOUNT
	.align		4
.L_3:
        /*0018*/ 	.byte	0x04, 0x2f
        /*001a*/ 	.short	(.L_5 - .L_4)
	.align		4
.L_4:
        /*001c*/ 	.word	index@(_Z14convert_kernelPjj)
        /*0020*/ 	.word	0x00000008


	//----- nvinfo : EIATTR_FRAME_SIZE
	.align		4
.L_5:
        /*0024*/ 	.byte	0x04, 0x11
        /*0026*/ 	.short	(.L_7 - .L_6)
	.align		4
.L_6:
        /*0028*/ 	.word	index@(_Z14convert_kernelPjj)
        /*002c*/ 	.word	0x00000000


	//----- nvinfo : EIATTR_MIN_STACK_SIZE
	.align		4
.L_7:
        /*0030*/ 	.byte	0x04, 0x12
        /*0032*/ 	.short	(.L_9 - .L_8)
	.align		4
.L_8:
        /*0034*/ 	.word	index@(_Z14convert_kernelPjj)
        /*0038*/ 	.word	0x00000000


	//----- nvinfo : EIATTR_MIN_STACK_SIZE
	.align		4
.L_9:
        /*003c*/ 	.byte	0x04, 0x12
        /*003e*/ 	.short	(.L_11 - .L_10)
	.align		4
.L_10:
        /*0040*/ 	.word	index@(_Z16histogram_kernelPjS_jj)
        /*0044*/ 	.word	0x00000000
.L_11:


//--------------------- .nv.compat                --------------------------
	.section	.nv.compat,"",@"SHT_CUDA_COMPAT_INFO"
	.align	4
        /*0000*/ 	.byte	0x02, 0x09, 0x00, 0x00, 0x02, 0x02, 0x01, 0x00, 0x02, 0x05, 0x05, 0x00, 0x03, 0x07, 0x01, 0x01
        /*0010*/ 	.byte	0x02, 0x03, 0x00, 0x00, 0x02, 0x06, 0x01, 0x00, 0x04, 0x0b, 0x08, 0x00, 0x09, 0x00, 0x00, 0x00
        /*0020*/ 	.byte	0x00, 0x00, 0x00, 0x00


//--------------------- .nv.info._Z14convert_kernelPjj --------------------------
	.section	.nv.info._Z14convert_kernelPjj,"",@"SHT_CUDA_INFO"
	.sectionflags	@""
	.align	4


	//----- nvinfo : EIATTR_CUDA_API_VERSION
	.align		4
        /*0000*/ 	.byte	0x04, 0x37
        /*0002*/ 	.short	(.L_13 - .L_12)
.L_12:
        /*0004*/ 	.word	0x00000082


	//----- nvinfo : EIATTR_KPARAM_INFO
	.align		4
.L_13:
        /*0008*/ 	.byte	0x04, 0x17
        /*000a*/ 	.short	(.L_15 - .L_14)
.L_14:
        /*000c*/ 	.word	0x00000000
        /*0010*/ 	.short	0x0001
        /*0012*/ 	.short	0x0008
        /*0014*/ 	.byte	0x00, 0xf0, 0x11, 0x00


	//----- nvinfo : EIATTR_KPARAM_INFO
	.align		4
.L_15:
        /*0018*/ 	.byte	0x04, 0x17
        /*001a*/ 	.short	(.L_17 - .L_16)
.L_16:
        /*001c*/ 	.word	0x00000000
        /*0020*/ 	.short	0x0000
        /*0022*/ 	.short	0x0000
        /*0024*/ 	.byte	0x00, 0xf5, 0x21, 0x00


	//----- nvinfo : EIATTR_SPARSE_MMA_MASK
	.align		4
.L_17:
        /*0028*/ 	.byte	0x03, 0x50
        /*002a*/ 	.short	0x0000


	//----- nvinfo : EIATTR_MAXREG_COUNT
	.align		4
        /*002c*/ 	.byte	0x03, 0x1b
        /*002e*/ 	.short	0x00ff


	//----- nvinfo : EIATTR_MERCURY_ISA_VERSION
	.align		4
        /*0030*/ 	.byte	0x03, 0x5f
        /*0032*/ 	.short	0x0101


	//----- nvinfo : EIATTR_VRC_CTA_INIT_COUNT
	.align		4
        /*0034*/ 	.byte	0x02, 0x4a
	.zero		1
	.zero		1


	//----- nvinfo : EIATTR_EXIT_INSTR_OFFSETS
	.align		4
        /*0038*/ 	.byte	0x04, 0x1c
        /*003a*/ 	.short	(.L_19 - .L_18)


	//   ....[0]....
.L_18:
        /*003c*/ 	.word	0x00000070


	//   ....[1]....
        /*0040*/ 	.word	0x000000d0


	//   ....[2]....
        /*0044*/ 	.word	0x00000100


	//----- nvinfo : EIATTR_CBANK_PARAM_SIZE
	.align		4
.L_19:
        /*0048*/ 	.byte	0x03, 0x19
        /*004a*/ 	.short	0x000c


	//----- nvinfo : EIATTR_PARAM_CBANK
	.align		4
        /*004c*/ 	.byte	0x04, 0x0a
        /*004e*/ 	.short	(.L_21 - .L_20)
	.align		4
.L_20:
        /*0050*/ 	.word	index@(.nv.constant0._Z14convert_kernelPjj)
        /*0054*/ 	.short	0x0380
        /*0056*/ 	.short	0x000c


	//----- nvinfo : EIATTR_SW_WAR
	.align		4
.L_21:
        /*0058*/ 	.byte	0x04, 0x36
        /*005a*/ 	.short	(.L_23 - .L_22)
.L_22:
        /*005c*/ 	.word	0x00000008
.L_23:


//--------------------- .nv.info._Z16histogram_kernelPjS_jj --------------------------
	.section	.nv.info._Z16histogram_kernelPjS_jj,"",@"SHT_CUDA_INFO"
	.sectionflags	@""
	.align	4


	//----- nvinfo : EIATTR_CUDA_API_VERSION
	.align		4
        /*0000*/ 	.byte	0x04, 0x37
        /*0002*/ 	.short	(.L_25 - .L_24)
.L_24:
        /*0004*/ 	.word	0x00000082


	//----- nvinfo : EIATTR_KPARAM_INFO
	.align		4
.L_25:
        /*0008*/ 	.byte	0x04, 0x17
        /*000a*/ 	.short	(.L_27 - .L_26)
.L_26:
        /*000c*/ 	.word	0x00000000
        /*0010*/ 	.short	0x0003
        /*0012*/ 	.short	0x0014
        /*0014*/ 	.byte	0x00, 0xf0, 0x11, 0x00


	//----- nvinfo : EIATTR_KPARAM_INFO
	.align		4
.L_27:
        /*0018*/ 	.byte	0x04, 0x17
        /*001a*/ 	.short	(.L_29 - .L_28)
.L_28:
        /*001c*/ 	.word	0x00000000
        /*0020*/ 	.short	0x0002
        /*0022*/ 	.short	0x0010
        /*0024*/ 	.byte	0x00, 0xf0, 0x11, 0x00


	//----- nvinfo : EIATTR_KPARAM_INFO
	.align		4
.L_29:
        /*0028*/ 	.byte	0x04, 0x17
        /*002a*/ 	.short	(.L_31 - .L_30)
.L_30:
        /*002c*/ 	.word	0x00000000
        /*0030*/ 	.short	0x0001
        /*0032*/ 	.short	0x0008
        /*0034*/ 	.byte	0x00, 0xf5, 0x21, 0x00


	//----- nvinfo : EIATTR_KPARAM_INFO
	.align		4
.L_31:
        /*0038*/ 	.byte	0x04, 0x17
        /*003a*/ 	.short	(.L_33 - .L_32)
.L_32:
        /*003c*/ 	.word	0x00000000
        /*0040*/ 	.short	0x0000
        /*0042*/ 	.short	0x0000
        /*0044*/ 	.byte	0x00, 0xf5, 0x21, 0x00


	//----- nvinfo : EIATTR_SPARSE_MMA_MASK
	.align		4
.L_33:
        /*0048*/ 	.byte	0x03, 0x50
        /*004a*/ 	.short	0x0000


	//----- nvinfo : EIATTR_MAXREG_COUNT
	.align		4
        /*004c*/ 	.byte	0x03, 0x1b
        /*004e*/ 	.short	0x00ff


	//----- nvinfo : EIATTR_NUM_BARRIERS
	.align		4
        /*0050*/ 	.byte	0x02, 0x4c
        /*0052*/ 	.byte	0x01
	.zero		1


	//----- nvinfo : EIATTR_MERCURY_ISA_VERSION
	.align		4
        /*0054*/ 	.byte	0x03, 0x5f
        /*0056*/ 	.short	0x0101


	//----- nvinfo : EIATTR_VRC_CTA_INIT_COUNT
	.align		4
        /*0058*/ 	.byte	0x02, 0x4a
	.zero		1
	.zero		1


	//----- nvinfo : EIATTR_EXIT_INSTR_OFFSETS
	.align		4
        /*005c*/ 	.byte	0x04, 0x1c
        /*005e*/ 	.short	(.L_35 - .L_34)


	//   ....[0]....
.L_34:
        /*0060*/ 	.word	0x00000240


	//   ....[1]....
        /*0064*/ 	.word	0x00000300


	//----- nvinfo : EIATTR_CRS_STACK_SIZE
	.align		4
.L_35:
        /*0068*/ 	.byte	0x04, 0x1e
        /*006a*/ 	.short	(.L_37 - .L_36)
.L_36:
        /*006c*/ 	.word	0x00000000


	//----- nvinfo : EIATTR_CBANK_PARAM_SIZE
	.align		4
.L_37:
        /*0070*/ 	.byte	0x03, 0x19
        /*0072*/ 	.short	0x0018


	//----- nvinfo : EIATTR_PARAM_CBANK
	.align		4
        /*0074*/ 	.byte	0x04, 0x0a
        /*0076*/ 	.short	(.L_39 - .L_38)
	.align		4
.L_38:
        /*0078*/ 	.word	index@(.nv.constant0._Z16histogram_kernelPjS_jj)
        /*007c*/ 	.short	0x0380
        /*007e*/ 	.short	0x0018


	//----- nvinfo : EIATTR_SW_WAR
	.align		4
.L_39:
        /*0080*/ 	.byte	0x04, 0x36
        /*0082*/ 	.short	(.L_41 - .L_40)
.L_40:
        /*0084*/ 	.word	0x00000008
.L_41:


//--------------------- .nv.callgraph             --------------------------
	.section	.nv.callgraph,"",@"SHT_CUDA_CALLGRAPH"
	.align	4
	.sectionentsize	8
	.align		4
        /*0000*/ 	.word	0x00000000
	.align		4
        /*0004*/ 	.word	0xffffffff
	.align		4
        /*0008*/ 	.word	0x00000000
	.align		4
        /*000c*/ 	.word	0xfffffffe
	.align		4
        /*0010*/ 	.word	0x00000000
	.align		4
        /*0014*/ 	.word	0xfffffffd
	.align		4
        /*0018*/ 	.word	0x00000000
	.align		4
        /*001c*/ 	.word	0xfffffffc


//--------------------- .text._Z14convert_kernelPjj --------------------------
	.section	.text._Z14convert_kernelPjj,"ax",@progbits
	.align	128
        .global         _Z14convert_kernelPjj
        .type           _Z14convert_kernelPjj,@function
        .size           _Z14convert_kernelPjj,(.L_x_8 - _Z14convert_kernelPjj)
        .other          _Z14convert_kernelPjj,@"STO_CUDA_ENTRY STV_DEFAULT"
_Z14convert_kernelPjj:
.text._Z14convert_kernelPjj:
[----:B------:R-:W-:Y:S01]  /*0000*/  LDC R1, c[0x0][0x37c] ;  /* 0x0000df00ff017b82 */ /* 0x000fe20000000800 */
[----:B------:R-:W0:Y:S01]  /*0010*/  S2R R5, SR_CTAID.X ;  /* 0x0000000000057919 */ /* 0x000e220000002500 */
[----:B------:R-:W0:Y:S01]  /*0020*/  LDCU UR4, c[0x0][0x360] ;  /* 0x00006c00ff0477ac */ /* 0x000e220008000800 */
[----:B------:R-:W0:Y:S01]  /*0030*/  S2R R0, SR_TID.X ;  /* 0x0000000000007919 */ /* 0x000e220000002100 */
[----:B------:R-:W1:Y:S01]  /*0040*/  LDCU UR5, c[0x0][0x388] ;  /* 0x00007100ff0577ac */ /* 0x000e620008000800 */
[----:B0-----:R-:W-:-:S05]  /*0050*/  IMAD R5, R5, UR4, R0 ;  /* 0x0000000405057c24 */ /* 0x001fca000f8e0200 */
[----:B-1----:R-:W-:-:S13]  /*0060*/  ISETP.GE.U32.AND P0, PT, R5, UR5, PT ;  /* 0x0000000505007c0c */ /* 0x002fda000bf06070 */
[----:B------:R-:W-:Y:S05]  /*0070*/  @P0 EXIT ;  /* 0x000000000000094d */ /* 0x000fea0003800000 */
[----:B------:R-:W0:Y:S01]  /*0080*/  LDC.64 R2, c[0x0][0x380] ;  /* 0x0000e000ff027b82 */ /* 0x000e220000000a00 */
[----:B------:R-:W1:Y:S01]  /*0090*/  LDCU.64 UR4, c[0x0][0x358] ;  /* 0x00006b00ff0477ac */ /* 0x000e620008000a00 */
[----:B0-----:R-:W-:-:S05]  /*00a0*/  IMAD.WIDE R2, R5, 0x4, R2 ;  /* 0x0000000405027825 */ /* 0x001fca00078e0202 */
[----:B-1----:R-:W2:Y:S02]  /*00b0*/  LDG.E R0, desc[UR4][R2.64] ;  /* 0x0000000402007981 */ /* 0x002ea4000c1e1900 */
[----:B--2---:R-:W-:-:S13]  /*00c0*/  ISETP.GE.U32.AND P0, PT, R0, 0x80, PT ;  /* 0x000000800000780c */ /* 0x004fda0003f06070 */
[----:B------:R-:W-:Y:S05]  /*00d0*/  @!P0 EXIT ;  /* 0x000000000000894d */ /* 0x000fea0003800000 */
[----:B------:R-:W-:-:S05]  /*00e0*/  HFMA2 R5, -RZ, RZ, 0, 7.569789886474609375e-06 ;  /* 0x0000007fff057431 */ /* 0x000fca00000001ff */
[----:B------:R-:W-:Y:S01]  /*00f0*/  STG.E desc[UR4][R2.64], R5 ;  /* 0x0000000502007986 */ /* 0x000fe2000c101904 */
[----:B------:R-:W-:Y:S05]  /*0100*/  EXIT ;  /* 0x000000000000794d */ /* 0x000fea0003800000 */
.L_x_0:
[----:B------:R-:W-:-:S00]  /*0110*/  BRA `(.L_x_0) ;  /* 0xfffffffc00fc7947 */ /* 0x000fc0000383ffff */
[----:B------:R-:W-:-:S00]  /*0120*/  NOP ;  /* 0x0000000000007918 */ /* 0x000fc00000000000 */
        /* <DEDUP_REMOVED lines=13> */
.L_x_8:


//--------------------- .text._Z16histogram_kernelPjS_jj --------------------------
	.section	.text._Z16histogram_kernelPjS_jj,"ax",@progbits
	.align	128
        .global         _Z16histogram_kernelPjS_jj
        .type           _Z16histogram_kernelPjS_jj,@function
        .size           _Z16histogram_kernelPjS_jj,(.L_x_9 - _Z16histogram_kernelPjS_jj)
        .other          _Z16histogram_kernelPjS_jj,@"STO_CUDA_ENTRY STV_DEFAULT"
_Z16histogram_kernelPjS_jj:
.text._Z16histogram_kernelPjS_jj:
[----:B------:R-:W-:Y:S01]  /*0000*/  LDC R1, c[0x0][0x37c] ;  /* 0x0000df00ff017b82 */ /* 0x000fe20000000800 */
[----:B------:R-:W0:Y:S01]  /*0010*/  S2R R7, SR_TID.X ;  /* 0x0000000000077919 */ /* 0x000e220000002100 */
[----:B------:R-:W0:Y:S01]  /*0020*/  LDCU UR7, c[0x0][0x394] ;  /* 0x00007280ff0777ac */ /* 0x000e220008000800 */
[----:B------:R-:W-:Y:S01]  /*0030*/  BSSY.RECONVERGENT B0, `(.L_x_1) ;  /* 0x000000e000007945 */ /* 0x000fe20003800200 */
[----:B------:R-:W1:Y:S01]  /*0040*/  S2R R4, SR_CTAID.X ;  /* 0x0000000000047919 */ /* 0x000e620000002500 */
[----:B------:R-:W2:Y:S01]  /*0050*/  LDCU UR6, c[0x0][0x360] ;  /* 0x00006c00ff0677ac */ /* 0x000ea20008000800 */
[----:B0-----:R-:W-:-:S13]  /*0060*/  ISETP.GE.U32.AND P0, PT, R7, UR7, PT ;  /* 0x0000000707007c0c */ /* 0x001fda000bf06070 */
[----:B-12---:R-:W-:Y:S05]  /*0070*/  @P0 BRA `(.L_x_2) ;  /* 0x0000000000240947 */ /* 0x006fea0003800000 */
[----:B------:R-:W0:Y:S01]  /*0080*/  S2R R5, SR_CgaCtaId ;  /* 0x0000000000057919 */ /* 0x000e220000008800 */
[----:B------:R-:W-:Y:S01]  /*0090*/  MOV R0, 0x400 ;  /* 0x0000040000007802 */ /* 0x000fe20000000f00 */
[----:B------:R-:W-:-:S03]  /*00a0*/  IMAD.MOV.U32 R3, RZ, RZ, R7 ;  /* 0x000000ffff037224 */ /* 0x000fc600078e0007 */
[----:B0-----:R-:W-:-:S07]  /*00b0*/  LEA R0, R5, R0, 0x18 ;  /* 0x0000000005007211 */ /* 0x001fce00078ec0ff */
.L_x_3:
[C---:B------:R-:W-:Y:S02]  /*00c0*/  IMAD R2, R3.reuse, 0x4, R0 ;  /* 0x0000000403027824 */ /* 0x040fe400078e0200 */
[----:B------:R-:W-:-:S03]  /*00d0*/  VIADD R3, R3, UR6 ;  /* 0x0000000603037c36 */ /* 0x000fc60008000000 */
[----:B------:R0:W-:Y:S02]  /*00e0*/  STS [R2], RZ ;  /* 0x000000ff02007388 */ /* 0x0001e40000000800 */
[----:B------:R-:W-:-:S13]  /*00f0*/  ISETP.GE.U32.AND P0, PT, R3, UR7, PT ;  /* 0x0000000703007c0c */ /* 0x000fda000bf06070 */
[----:B0-----:R-:W-:Y:S05]  /*0100*/  @!P0 BRA `(.L_x_3) ;  /* 0xfffffffc00ec8947 */ /* 0x001fea000383ffff */
.L_x_2:
[----:B------:R-:W-:Y:S05]  /*0110*/  BSYNC.RECONVERGENT B0 ;  /* 0x0000000000007941 */ /* 0x000fea0003800200 */
.L_x_1:
[----:B------:R-:W0:Y:S01]  /*0120*/  LDCU UR4, c[0x0][0x390] ;  /* 0x00007200ff0477ac */ /* 0x000e220008000800 */
[----:B------:R-:W-:Y:S01]  /*0130*/  IMAD R5, R4, UR6, R7 ;  /* 0x0000000604057c24 */ /* 0x000fe2000f8e0207 */
[----:B------:R-:W-:Y:S01]  /*0140*/  BSSY.RECONVERGENT B0, `(.L_x_4) ;  /* 0x000000e000007945 */ /* 0x000fe20003800200 */
[----:B------:R-:W-:Y:S01]  /*0150*/  BAR.SYNC.DEFER_BLOCKING 0x0 ;  /* 0x0000000000007b1d */ /* 0x000fe20000010000 */
[----:B------:R-:W-:-:S05]  /*0160*/  ISETP.GE.U32.AND P1, PT, R7, UR7, PT ;  /* 0x0000000707007c0c */ /* 0x000fca000bf26070 */
[----:B------:R-:W1:Y:S01]  /*0170*/  LDCU.64 UR8, c[0x0][0x358] ;  /* 0x00006b00ff0877ac */ /* 0x000e620008000a00 */
[----:B0-----:R-:W-:-:S13]  /*0180*/  ISETP.GE.U32.AND P0, PT, R5, UR4, PT ;  /* 0x0000000405007c0c */ /* 0x001fda000bf06070 */
[----:B-1----:R-:W-:Y:S05]  /*0190*/  @P0 BRA `(.L_x_5) ;  /* 0x0000000000200947 */ /* 0x002fea0003800000 */
[----:B------:R-:W0:Y:S02]  /*01a0*/  LDC.64 R2, c[0x0][0x380] ;  /* 0x0000e000ff027b82 */ /* 0x000e240000000a00 */
[----:B0-----:R-:W-:-:S06]  /*01b0*/  IMAD.WIDE R2, R5, 0x4, R2 ;  /* 0x0000000405027825 */ /* 0x001fcc00078e0202 */
[----:B------:R-:W2:Y:S01]  /*01c0*/  LDG.E R2, desc[UR8][R2.64] ;  /* 0x0000000802027981 */ /* 0x000ea2000c1e1900 */
[----:B------:R-:W0:Y:S01]  /*01d0*/  S2UR UR5, SR_CgaCtaId ;  /* 0x00000000000579c3 */ /* 0x000e220000008800 */
[----:B------:R-:W-:Y:S02]  /*01e0*/  UMOV UR4, 0x400 ;  /* 0x0000040000047882 */ /* 0x000fe40000000000 */
[----:B0-----:R-:W-:-:S06]  /*01f0*/  ULEA UR4, UR5, UR4, 0x18 ;  /* 0x0000000405047291 */ /* 0x001fcc000f8ec0ff */
[----:B--2---:R-:W-:-:S05]  /*0200*/  LEA R0, R2, UR4, 0x2 ;  /* 0x0000000402007c11 */ /* 0x004fca000f8e10ff */
[----:B------:R0:W-:Y:S02]  /*0210*/  ATOMS.POPC.INC.32 RZ, [R0+URZ] ;  /* 0x0000000000ff7f8c */ /* 0x0001e4000d8000ff */
.L_x_5:
[----:B------:R-:W-:Y:S05]  /*0220*/  BSYNC.RECONVERGENT B0 ;  /* 0x0000000000007941 */ /* 0x000fea0003800200 */
.L_x_4:
[----:B------:R-:W-:Y:S06]  /*0230*/  BAR.SYNC.DEFER_BLOCKING 0x0 ;  /* 0x0000000000007b1d */ /* 0x000fec0000010000 */
[----:B------:R-:W-:Y:S05]  /*0240*/  @P1 EXIT ;  /* 0x000000000000194d */ /* 0x000fea0003800000 */
[----:B------:R-:W1:Y:S01]  /*0250*/  S2UR UR5, SR_CgaCtaId ;  /* 0x00000000000579c3 */ /* 0x000e620000008800 */
[----:B------:R-:W-:-:S07]  /*0260*/  UMOV UR4, 0x400 ;  /* 0x0000040000047882 */ /* 0x000fce0000000000 */
[----:B------:R-:W2:Y:S01]  /*0270*/  LDC.64 R4, c[0x0][0x388] ;  /* 0x0000e200ff047b82 */ /* 0x000ea20000000a00 */
[----:B-1----:R-:W-:-:S12]  /*0280*/  ULEA UR4, UR5, UR4, 0x18 ;  /* 0x0000000405047291 */ /* 0x002fd8000f8ec0ff */
.L_x_6:
[C---:B0-----:R-:W-:Y:S01]  /*0290*/  LEA R0, R7.reuse, UR4, 0x2 ;  /* 0x0000000407007c11 */ /* 0x041fe2000f8e10ff */
[----:B-12---:R-:W-:-:S04]  /*02a0*/  IMAD.WIDE R2, R7, 0x4, R4 ;  /* 0x0000000407027825 */ /* 0x006fc800078e0204 */
[----:B------:R-:W0:Y:S01]  /*02b0*/  LDS R9, [R0] ;  /* 0x0000000000097984 */ /* 0x000e220000000800 */
[----:B------:R-:W-:-:S05]  /*02c0*/  VIADD R7, R7, UR6 ;  /* 0x0000000607077c36 */ /* 0x000fca0008000000 */
[----:B------:R-:W-:Y:S01]  /*02d0*/  ISETP.GE.U32.AND P0, PT, R7, UR7, PT ;  /* 0x0000000707007c0c */ /* 0x000fe2000bf06070 */
[----:B0-----:R1:W-:-:S12]  /*02e0*/  REDG.E.ADD.STRONG.GPU desc[UR8][R2.64], R9 ;  /* 0x000000090200798e */ /* 0x0013d8000c12e108 */
[----:B------:R-:W-:Y:S05]  /*02f0*/  @!P0 BRA `(.L_x_6) ;  /* 0xfffffffc00e48947 */ /* 0x000fea000383ffff */
[----:B------:R-:W-:Y:S05]  /*0300*/  EXIT ;  /* 0x000000000000794d */ /* 0x000fea0003800000 */
.L_x_7:
        /* <DEDUP_REMOVED lines=15> */
.L_x_9:


//--------------------- .nv.shared.reserved.0     --------------------------
	.section	.nv.shared.reserved.0,"aw",@nobits
	.weak		__nv_reservedSMEM_offset_0_alias
	.size		__nv_reservedSMEM_offset_0_alias, 0, 64
	.other		__nv_reservedSMEM_offset_0_alias,@"STO_CUDA_RESERVED_SHARED STV_DEFAULT"
__nv_reservedSMEM_offset_0_alias:
	.zero		0
	.zero		64


//--------------------- .nv.shared._Z16histogram_kernelPjS_jj --------------------------
	.section	.nv.shared._Z16histogram_kernelPjS_jj,"aw",@nobits
	.sectionflags	@""
	.align	4
.nv.shared._Z16histogram_kernelPjS_jj:
	.zero		17408


//--------------------- .nv.constant0._Z14convert_kernelPjj --------------------------
	.section	.nv.constant0._Z14convert_kernelPjj,"a",@progbits
	.sectionflags	@""
	.align	4
.nv.constant0._Z14convert_kernelPjj:
	.zero		908


//--------------------- .nv.constant0._Z16histogram_kernelPjS_jj --------------------------
	.section	.nv.constant0._Z16histogram_kernelPjS_jj,"a",@progbits
	.sectionflags	@""
	.align	4
.nv.constant0._Z16histogram_kernelPjS_jj:
	.zero		920


//--------------------- SYMBOLS --------------------------

	.type		.nv.reservedSmem.offset0,@object
	.size		.nv.reservedSmem.offset0,0x4
	.type		.nv.reservedSmem.cap,@object
	.size		.nv.reservedSmem.cap,0x4
